//
// Generated by NVIDIA NVVM Compiler
//
// Compiler Build ID: CL-36424714
// Cuda compilation tools, release 13.0, V13.0.88
// Based on NVVM 20.0.0
//

.version 9.0
.target sm_100
.address_size 64

	// .globl	_Z5hellov
.extern .func  (.param .b32 func_retval0) vprintf
(
	.param .b64 vprintf_param_0,
	.param .b64 vprintf_param_1
)
;
.global .align 1 .b8 $str[51] = {72, 101, 108, 108, 111, 32, 80, 97, 114, 97, 108, 108, 101, 108, 32, 87, 111, 114, 108, 100, 33, 33, 32, 102, 114, 111, 109, 32, 98, 108, 111, 99, 107, 58, 32, 37, 117, 44, 32, 116, 104, 114, 101, 97, 100, 58, 32, 37, 117, 10};

.visible .entry _Z5hellov()
{
	.local .align 8 .b8 	__local_depot0[8];
	.reg .b64 	%SP;
	.reg .b64 	%SPL;
	.reg .b32 	%r<5>;
	.reg .b64 	%rd<5>;

	mov.u64 	%SPL, __local_depot0;
	cvta.local.u64 	%SP, %SPL;
	add.u64 	%rd1, %SP, 0;
	add.u64 	%rd2, %SPL, 0;
	mov.u32 	%r1, %ctaid.x;
	mov.u32 	%r2, %tid.x;
	st.local.v2.u32 	[%rd2], {%r1, %r2};
	mov.u64 	%rd3, $str;
	cvta.global.u64 	%rd4, %rd3;
	{ // callseq 0, 0
	.param .b64 param0;
	st.param.b64 	[param0], %rd4;
	.param .b64 param1;
	st.param.b64 	[param1], %rd1;
	.param .b32 retval0;
	call.uni (retval0), 
	vprintf, 
	(
	param0, 
	param1
	);
	ld.param.b32 	%r3, [retval0];
	} // callseq 0
	ret;

}


// ===== COMPILED SASS (sm_100) =====

	.target	sm_100

	.elftype	@"ET_EXEC"


//--------------------- .note.nv.tkinfo           --------------------------
	.section	.note.nv.tkinfo,"",@"SHT_NOTE"
	.sectionflags	@"SHF_NOTE_NV_TKINFO"
	.tkinfo
        /*0018*/ 	.word	0x00000002
        /*0030*/ 	.string	""
        /*0030*/ 	.string	"ptxas"
        /*0030*/ 	.string	"Cuda compilation tools, release 13.0, V13.0.88"
        /*0030*/ 	.string	"Build cuda_13.0.r13.0/compiler.36424714_0"
        /*0030*/ 	.string	"-arch sm_100 -m 64 "



//--------------------- .note.nv.cuinfo           --------------------------
	.section	.note.nv.cuinfo,"",@"SHT_NOTE"
	.sectionflags	@"SHF_NOTE_NV_CUINFO"
        /*0018*/ 	.short	0x0002
        /*001a*/ 	.short	0x0064
        /*001c*/ 	.short	0x0082
	.zero		2


//--------------------- .nv.info                  --------------------------
	.section	.nv.info,"",@"SHT_CUDA_INFO"
	.align	4


	//----- nvinfo : EIATTR_REGCOUNT
	.align		4
        /*0000*/ 	.byte	0x04, 0x2f
        /*0002*/ 	.short	(.L_2 - .L_1)
	.align		4
.L_1:
        /*0004*/ 	.word	index@(_Z5hellov)
        /*0008*/ 	.word	0x00000018


	//----- nvinfo : EIATTR_FRAME_SIZE
	.align		4
.L_2:
        /*000c*/ 	.byte	0x04, 0x11
        /*000e*/ 	.short	(.L_4 - .L_3)
	.align		4
.L_3:
        /*0010*/ 	.word	index@(_Z5hellov)
        /*0014*/ 	.word	0x00000008


	//----- nvinfo : EIATTR_MIN_STACK_SIZE
	.align		4
.L_4:
        /*0018*/ 	.byte	0x04, 0x12
        /*001a*/ 	.short	(.L_6 - .L_5)
	.align		4
.L_5:
        /*001c*/ 	.word	index@(_Z5hellov)
        /*0020*/ 	.word	0x00000008
.L_6:


//--------------------- .nv.compat                --------------------------
	.section	.nv.compat,"",@"SHT_CUDA_COMPAT_INFO"
	.align	4
        /*0000*/ 	.byte	0x02, 0x09, 0x00, 0x00, 0x02, 0x02, 0x01, 0x00, 0x02, 0x05, 0x05, 0x00, 0x03, 0x07, 0x01, 0x01
        /*0010*/ 	.byte	0x02, 0x03, 0x00, 0x00, 0x02, 0x06, 0x01, 0x00, 0x04, 0x0b, 0x08, 0x00, 0x09, 0x00, 0x00, 0x00
        /*0020*/ 	.byte	0x00, 0x00, 0x00, 0x00


//--------------------- .nv.info._Z5hellov        --------------------------
	.section	.nv.info._Z5hellov,"",@"SHT_CUDA_INFO"
	.sectionflags	@""
	.align	4


	//----- nvinfo : EIATTR_CUDA_API_VERSION
	.align		4
        /*0000*/ 	.byte	0x04, 0x37
        /*0002*/ 	.short	(.L_8 - .L_7)
.L_7:
        /*0004*/ 	.word	0x00000082


	//----- nvinfo : EIATTR_SPARSE_MMA_MASK
	.align		4
.L_8:
        /*0008*/ 	.byte	0x03, 0x50
        /*000a*/ 	.short	0x0000


	//----- nvinfo : EIATTR_MAXREG_COUNT
	.align		4
        /*000c*/ 	.byte	0x03, 0x1b
        /*000e*/ 	.short	0x00ff


	//----- nvinfo : EIATTR_EXTERNS
	.align		4
        /*0010*/ 	.byte	0x04, 0x0f
        /*0012*/ 	.short	(.L_10 - .L_9)


	//   ....[0]....
	.align		4
.L_9:
        /*0014*/ 	.word	index@(vprintf)


	//----- nvinfo : EIATTR_MERCURY_ISA_VERSION
	.align		4
.L_10:
        /*0018*/ 	.byte	0x03, 0x5f
        /*001a*/ 	.short	0x0101


	//----- nvinfo : EIATTR_VRC_CTA_INIT_COUNT
	.align		4
        /*001c*/ 	.byte	0x02, 0x4a
	.zero		1
	.zero		1


	//----- nvinfo : EIATTR_SYSCALL_OFFSETS
	.align		4
        /*0020*/ 	.byte	0x04, 0x46
        /*0022*/ 	.short	(.L_12 - .L_11)


	//   ....[0]....
.L_11:
        /*0024*/ 	.word	0x000000f0


	//----- nvinfo : EIATTR_EXIT_INSTR_OFFSETS
	.align		4
.L_12:
        /*0028*/ 	.byte	0x04, 0x1c
        /*002a*/ 	.short	(.L_14 - .L_13)


	//   ....[0]....
.L_13:
        /*002c*/ 	.word	0x00000100


	//----- nvinfo : EIATTR_SW_WAR
	.align		4
.L_14:
        /*0030*/ 	.byte	0x04, 0x36
        /*0032*/ 	.short	(.L_16 - .L_15)
.L_15:
        /*0034*/ 	.word	0x00000008
.L_16:


//--------------------- .nv.callgraph             --------------------------
	.section	.nv.callgraph,"",@"SHT_CUDA_CALLGRAPH"
	.align	4
	.sectionentsize	8
	.align		4
        /*0000*/ 	.word	0x00000000
	.align		4
        /*0004*/ 	.word	0xffffffff
	.align		4
        /*0008*/ 	.word	index@(_Z5hellov)
	.align		4
        /*000c*/ 	.word	index@(vprintf)
	.align		4
        /*0010*/ 	.word	0x00000000
	.align		4
        /*0014*/ 	.word	0xfffffffe
	.align		4
        /*0018*/ 	.word	0x00000000
	.align		4
        /*001c*/ 	.word	0xfffffffd
	.align		4
        /*0020*/ 	.word	0x00000000
	.align		4
        /*0024*/ 	.word	0xfffffffc


//--------------------- .nv.constant4             --------------------------
	.section	.nv.constant4,"a",@progbits
	.align	8
	.align		8
.nv.constant4:
        /*0000*/ 	.dword	vprintf
	.align		8
        /*0008*/ 	.dword	$str


//--------------------- .text._Z5hellov           --------------------------
	.section	.text._Z5hellov,"ax",@progbits
	.align	128
        .global         _Z5hellov
        .type           _Z5hellov,@function
        .size           _Z5hellov,(.L_x_2 - _Z5hellov)
        .other          _Z5hellov,@"STO_CUDA_ENTRY STV_DEFAULT"
_Z5hellov:
.text._Z5hellov:
[----:B------:R-:W0:Y:S01]  /*0000*/  LDC R1, c[0x0][0x37c] ;  /* 0x0000df00ff017b82 */ /* 0x000e220000000800 */
[----:B------:R-:W1:Y:S01]  /*0010*/  S2R R8, SR_CTAID.X ;  /* 0x0000000000087919 */ /* 0x000e620000002500 */
[----:B0-----:R-:W-:Y:S01]  /*0020*/  VIADD R1, R1, 0xfffffff8 ;  /* 0xfffffff801017836 */ /* 0x001fe20000000000 */
[----:B------:R-:W-:Y:S01]  /*0030*/  MOV R0, 0x0 ;  /* 0x0000000000007802 */ /* 0x000fe20000000f00 */
[----:B------:R-:W0:Y:S01]  /*0040*/  LDCU UR4, c[0x0][0x2f8] ;  /* 0x00005f00ff0477ac */ /* 0x000e220008000800 */
[----:B------:R-:W1:Y:S03]  /*0050*/  S2R R9, SR_TID.X ;  /* 0x0000000000097919 */ /* 0x000e660000002100 */
[----:B------:R2:W3:Y:S01]  /*0060*/  LDC.64 R2, c[0x4][R0] ;  /* 0x0100000000027b82 */ /* 0x0004e20000000a00 */
[----:B------:R-:W4:Y:S01]  /*0070*/  LDCU.64 UR6, c[0x4][0x8] ;  /* 0x01000100ff0677ac */ /* 0x000f220008000a00 */
[----:B------:R-:W5:Y:S01]  /*0080*/  LDCU UR5, c[0x0][0x2fc] ;  /* 0x00005f80ff0577ac */ /* 0x000f620008000800 */
[----:B0-----:R-:W-:Y:S01]  /*0090*/  IADD3 R6, P0, PT, R1, UR4, RZ ;  /* 0x0000000401067c10 */ /* 0x001fe2000ff1e0ff */
[----:B----4-:R-:W-:Y:S01]  /*00a0*/  IMAD.U32 R4, RZ, RZ, UR6 ;  /* 0x00000006ff047e24 */ /* 0x010fe2000f8e00ff */
[----:B------:R-:W-:-:S03]  /*00b0*/  MOV R5, UR7 ;  /* 0x0000000700057c02 */ /* 0x000fc60008000f00 */
[----:B-----5:R-:W-:Y:S01]  /*00c0*/  IMAD.X R7, RZ, RZ, UR5, P0 ;  /* 0x00000005ff077e24 */ /* 0x020fe200080e06ff */
[----:B-1----:R2:W-:Y:S07]  /*00d0*/  STL.64 [R1], R8 ;  /* 0x0000000801007387 */ /* 0x0025ee0000100a00 */
[----:B------:R-:W-:-:S07]  /*00e0*/  LEPC R20, `(.L_x_0) ;  /* 0x000000001014794e */ /* 0x000fce0000000000 */
[----:B--23--:R-:W-:Y:S05]  /*00f0*/  CALL.ABS.NOINC R2 ;  /* 0x0000000002007343 */ /* 0x00cfea0003c00000 */
.L_x_0:
[----:B------:R-:W-:Y:S05]  /*0100*/  EXIT ;  /* 0x000000000000794d */ /* 0x000fea0003800000 */
.L_x_1:
[----:B------:R-:W-:-:S00]  /*0110*/  BRA `(.L_x_1) ;  /* 0xfffffffc00fc7947 */ /* 0x000fc0000383ffff */
[----:B------:R-:W-:-:S00]  /*0120*/  NOP ;  /* 0x0000000000007918 */ /* 0x000fc00000000000 */
        /* <DEDUP_REMOVED lines=13> */
.L_x_2:


//--------------------- .nv.global.init           --------------------------
	.section	.nv.global.init,"aw",@progbits
.nv.global.init:
	.type		$str,@object
	.size		$str,(.L_0 - $str)
$str:
        /*0000*/ 	.byte	0x48, 0x65, 0x6c, 0x6c, 0x6f, 0x20, 0x50, 0x61, 0x72, 0x61, 0x6c, 0x6c, 0x65, 0x6c, 0x20, 0x57
        /*0010*/ 	.byte	0x6f, 0x72, 0x6c, 0x64, 0x21, 0x21, 0x20, 0x66, 0x72, 0x6f, 0x6d, 0x20, 0x62, 0x6c, 0x6f, 0x63
        /*0020*/ 	.byte	0x6b, 0x3a, 0x20, 0x25, 0x75, 0x2c, 0x20, 0x74, 0x68, 0x72, 0x65, 0x61, 0x64, 0x3a, 0x20, 0x25
        /*0030*/ 	.byte	0x75, 0x0a, 0x00
.L_0:


//--------------------- .nv.shared.reserved.0     --------------------------
	.section	.nv.shared.reserved.0,"aw",@nobits
	.weak		__nv_reservedSMEM_offset_0_alias
	.size		__nv_reservedSMEM_offset_0_alias, 0, 64
	.other		__nv_reservedSMEM_offset_0_alias,@"STO_CUDA_RESERVED_SHARED STV_DEFAULT"
__nv_reservedSMEM_offset_0_alias:
	.zero		0
	.zero		64


//--------------------- .nv.constant0._Z5hellov   --------------------------
	.section	.nv.constant0._Z5hellov,"a",@progbits
	.sectionflags	@""
	.align	4
.nv.constant0._Z5hellov:
	.zero		896


//--------------------- SYMBOLS --------------------------

	.type		.nv.reservedSmem.offset0,@object
	.size		.nv.reservedSmem.offset0,0x4
	.type		vprintf,@function
